	.headerflags	@"EF_CUDA_TEXMODE_UNIFIED EF_CUDA_64BIT_ADDRESS EF_CUDA_ACCELERATORS EF_CUDA_SM90 EF_CUDA_VIRTUAL_SM(EF_CUDA_SM90)"
	.elftype	@"ET_EXEC"


//--------------------- .nv.info                  --------------------------
	.section	.nv.info,"",@"SHT_CUDA_INFO"
	.align	4


	//----- nvinfo : EIATTR_REGCOUNT
	.align		4
        /*0000*/ 	.byte	0x04, 0x2f
        /*0002*/ 	.short	(.L_4 - .L_3)
	.align		4
.L_3:
        /*0004*/ 	.word	index@(triton_poi_fused_gt_sub_where_4)
        /*0008*/ 	.word	0x00000018


	//----- nvinfo : EIATTR_MIN_STACK_SIZE
	.align		4
.L_4:
        /*000c*/ 	.byte	0x04, 0x12
        /*000e*/ 	.short	(.L_6 - .L_5)
	.align		4
.L_5:
        /*0010*/ 	.word	index@(triton_poi_fused_gt_sub_where_4)
        /*0014*/ 	.word	0x00000000


	//----- nvinfo : EIATTR_FRAME_SIZE
	.align		4
.L_6:
        /*0018*/ 	.byte	0x04, 0x11
        /*001a*/ 	.short	(.L_8 - .L_7)
	.align		4
.L_7:
        /*001c*/ 	.word	index@(triton_poi_fused_gt_sub_where_4)
        /*0020*/ 	.word	0x00000000


	//----- nvinfo : EIATTR_MIN_STACK_SIZE
	.align		4
.L_8:
        /*0024*/ 	.byte	0x04, 0x12
        /*0026*/ 	.short	(.L_10 - .L_9)
	.align		4
.L_9:
        /*0028*/ 	.word	index@(triton_poi_fused_gt_sub_where_4)
        /*002c*/ 	.word	0x00000000
.L_10:


//--------------------- .nv.info.triton_poi_fused_gt_sub_where_4 --------------------------
	.section	.nv.info.triton_poi_fused_gt_sub_where_4,"",@"SHT_CUDA_INFO"
	.sectionflags	@""
	.align	4


	//----- nvinfo : EIATTR_CUDA_API_VERSION
	.align		4
        /*0000*/ 	.byte	0x04, 0x37
        /*0002*/ 	.short	(.L_12 - .L_11)
.L_11:
        /*0004*/ 	.word	0x0000007c


	//----- nvinfo : EIATTR_KPARAM_INFO
	.align		4
.L_12:
        /*0008*/ 	.byte	0x04, 0x17
        /*000a*/ 	.short	(.L_14 - .L_13)
.L_13:
        /*000c*/ 	.word	0x00000000
        /*0010*/ 	.short	0x0004
        /*0012*/ 	.short	0x0020
        /*0014*/ 	.byte	0x00, 0xf0, 0x11, 0x00


	//----- nvinfo : EIATTR_KPARAM_INFO
	.align		4
.L_14:
        /*0018*/ 	.byte	0x04, 0x17
        /*001a*/ 	.short	(.L_16 - .L_15)
.L_15:
        /*001c*/ 	.word	0x00000000
        /*0020*/ 	.short	0x0003
        /*0022*/ 	.short	0x0018
        /*0024*/ 	.byte	0x00, 0xf4, 0x21, 0x00


	//----- nvinfo : EIATTR_KPARAM_INFO
	.align		4
.L_16:
        /*0028*/ 	.byte	0x04, 0x17
        /*002a*/ 	.short	(.L_18 - .L_17)
.L_17:
        /*002c*/ 	.word	0x00000000
        /*0030*/ 	.short	0x0002
        /*0032*/ 	.short	0x0010
        /*0034*/ 	.byte	0x00, 0xf4, 0x21, 0x00


	//----- nvinfo : EIATTR_KPARAM_INFO
	.align		4
.L_18:
        /*0038*/ 	.byte	0x04, 0x17
        /*003a*/ 	.short	(.L_20 - .L_19)
.L_19:
        /*003c*/ 	.word	0x00000000
        /*0040*/ 	.short	0x0001
        /*0042*/ 	.short	0x0008
        /*0044*/ 	.byte	0x00, 0xf4, 0x21, 0x00


	//----- nvinfo : EIATTR_KPARAM_INFO
	.align		4
.L_20:
        /*0048*/ 	.byte	0x04, 0x17
        /*004a*/ 	.short	(.L_22 - .L_21)
.L_21:
        /*004c*/ 	.word	0x00000000
        /*0050*/ 	.short	0x0000
        /*0052*/ 	.short	0x0000
        /*0054*/ 	.byte	0x00, 0xf4, 0x21, 0x00


	//----- nvinfo : EIATTR_SPARSE_MMA_MASK
	.align		4
.L_22:
        /*0058*/ 	.byte	0x03, 0x50
        /*005a*/ 	.short	0x0000


	//----- nvinfo : EIATTR_MAXREG_COUNT
	.align		4
        /*005c*/ 	.byte	0x03, 0x1b
        /*005e*/ 	.short	0x00ff


	//----- nvinfo : EIATTR_EXTERNS
	.align		4
        /*0060*/ 	.byte	0x04, 0x0f
        /*0062*/ 	.short	(.L_24 - .L_23)


	//   ....[0]....
	.align		4
.L_23:
        /*0064*/ 	.word	index@(__assertfail)


	//----- nvinfo : EIATTR_SYSCALL_OFFSETS
	.align		4
.L_24:
        /*0068*/ 	.byte	0x04, 0x46
        /*006a*/ 	.short	(.L_26 - .L_25)


	//   ....[0]....
.L_25:
        /*006c*/ 	.word	0x00000250


	//----- nvinfo : EIATTR_EXIT_INSTR_OFFSETS
	.align		4
.L_26:
        /*0070*/ 	.byte	0x04, 0x1c
        /*0072*/ 	.short	(.L_28 - .L_27)


	//   ....[0]....
.L_27:
        /*0074*/ 	.word	0x000003c0


	//   ....[1]....
        /*0078*/ 	.word	0x000003e0


	//----- nvinfo : EIATTR_REQNTID
	.align		4
.L_28:
        /*007c*/ 	.byte	0x04, 0x10
        /*007e*/ 	.short	(.L_30 - .L_29)
.L_29:
        /*0080*/ 	.word	0x00000020
        /*0084*/ 	.word	0x00000001
        /*0088*/ 	.word	0x00000001


	//----- nvinfo : EIATTR_CRS_STACK_SIZE
	.align		4
.L_30:
        /*008c*/ 	.byte	0x04, 0x1e
        /*008e*/ 	.short	(.L_32 - .L_31)
.L_31:
        /*0090*/ 	.word	0x00000000


	//----- nvinfo : EIATTR_CBANK_PARAM_SIZE
	.align		4
.L_32:
        /*0094*/ 	.byte	0x03, 0x19
        /*0096*/ 	.short	0x0024


	//----- nvinfo : EIATTR_PARAM_CBANK
	.align		4
        /*0098*/ 	.byte	0x04, 0x0a
        /*009a*/ 	.short	(.L_34 - .L_33)
	.align		4
.L_33:
        /*009c*/ 	.word	index@(.nv.constant0.triton_poi_fused_gt_sub_where_4)
        /*00a0*/ 	.short	0x0210
        /*00a2*/ 	.short	0x0024


	//----- nvinfo : EIATTR_SW_WAR
	.align		4
.L_34:
        /*00a4*/ 	.byte	0x04, 0x36
        /*00a6*/ 	.short	(.L_36 - .L_35)
.L_35:
        /*00a8*/ 	.word	0x00000008
.L_36:


//--------------------- .nv.callgraph             --------------------------
	.section	.nv.callgraph,"",@"SHT_CUDA_CALLGRAPH"
	.align	4
	.sectionentsize	8
	.align		4
        /*0000*/ 	.word	0x00000000
	.align		4
        /*0004*/ 	.word	0xffffffff
	.align		4
        /*0008*/ 	.word	index@(triton_poi_fused_gt_sub_where_4)
	.align		4
        /*000c*/ 	.word	index@(__assertfail)
	.align		4
        /*0010*/ 	.word	0x00000000
	.align		4
        /*0014*/ 	.word	0xfffffffe
	.align		4
        /*0018*/ 	.word	0x00000000
	.align		4
        /*001c*/ 	.word	0xfffffffd
	.align		4
        /*0020*/ 	.word	0x00000000
	.align		4
        /*0024*/ 	.word	0xfffffffc


//--------------------- .nv.constant4             --------------------------
	.section	.nv.constant4,"a",@progbits
	.align	8
	.align		8
.nv.constant4:
        /*0000*/ 	.dword	__assertfail
	.align		8
        /*0008*/ 	.dword	assertFunc_0
	.align		8
        /*0010*/ 	.dword	assertFile_0
	.align		8
        /*0018*/ 	.dword	assertMessage_0


//--------------------- .text.triton_poi_fused_gt_sub_where_4 --------------------------
	.section	.text.triton_poi_fused_gt_sub_where_4,"ax",@progbits
	.sectionflags	@"SHF_BARRIERS=1"
	.align	128
        .global         triton_poi_fused_gt_sub_where_4
        .type           triton_poi_fused_gt_sub_where_4,@function
        .size           triton_poi_fused_gt_sub_where_4,(.L_x_4 - triton_poi_fused_gt_sub_where_4)
        .other          triton_poi_fused_gt_sub_where_4,@"STO_CUDA_ENTRY STV_DEFAULT"
triton_poi_fused_gt_sub_where_4:
.text.triton_poi_fused_gt_sub_where_4:
[----:B------:R-:W0:Y:S02]  /*0000*/  LDC R1, c[0x0][0x28] ;  /* 0x00000a00ff017b82 */ /* 0x000e240000000800 */
[----:B------:R-:W1:Y:S01]  /*0010*/  S2R R16, SR_TID.X ;  /* 0x0000000000107919 */ /* 0x000e620000002100 */
[----:B------:R-:W-:Y:S01]  /*0020*/  ULDC.64 UR4, c[0x0][0x208] ;  /* 0x0000820000047ab9 */ /* 0x000fe20000000a00 */
[----:B------:R-:W-:Y:S01]  /*0030*/  BSSY B0, `(.L_x_0) ;  /* 0x000000a000007945 */ /* 0x000fe20003800000 */
[----:B------:R-:W-:Y:S01]  /*0040*/  CS2R R2, SRZ ;  /* 0x0000000000027805 */ /* 0x000fe2000001ff00 */
[----:B------:R-:W2:Y:S01]  /*0050*/  S2R R9, SR_CTAID.X ;  /* 0x0000000000097919 */ /* 0x000ea20000002500 */
[----:B-1----:R-:W-:-:S05]  /*0060*/  LOP3.LUT R0, R16, 0x3, RZ, 0xc0, !PT ;  /* 0x0000000310007812 */ /* 0x002fca00078ec0ff */
[----:B--2---:R-:W-:-:S05]  /*0070*/  IMAD R9, R9, 0x4, R0 ;  /* 0x0000000409097824 */ /* 0x004fca00078e0200 */
[----:B------:R-:W-:-:S13]  /*0080*/  ISETP.GE.AND P1, PT, R9, 0x4, PT ;  /* 0x000000040900780c */ /* 0x000fda0003f26270 */
[----:B------:R-:W-:Y:S05]  /*0090*/  @P1 BRA `(.L_x_1) ;  /* 0x00000000000c1947 */ /* 0x000fea0003800000 */
[----:B------:R-:W1:Y:S02]  /*00a0*/  LDC.64 R2, c[0x0][0x210] ;  /* 0x00008400ff027b82 */ /* 0x000e640000000a00 */
[----:B-1----:R-:W-:-:S06]  /*00b0*/  IMAD.WIDE R2, R9, 0x8, R2 ;  /* 0x0000000809027825 */ /* 0x002fcc00078e0202 */
[----:B------:R-:W5:Y:S02]  /*00c0*/  LDG.E.64 R2, desc[UR4][R2.64] ;  /* 0x0000000402027981 */ /* 0x000f64000c1e1b00 */
.L_x_1:
[----:B------:R-:W-:Y:S05]  /*00d0*/  BSYNC B0 ;  /* 0x0000000000007941 */ /* 0x000fea0003800000 */
.L_x_0:
[----:B-----5:R-:W-:-:S04]  /*00e0*/  SHF.R.U32.HI R5, RZ, 0x1d, R3 ;  /* 0x0000001dff057819 */ /* 0x020fc80000011603 */
[----:B------:R-:W-:-:S04]  /*00f0*/  LOP3.LUT R5, R5, 0x4, RZ, 0xc0, !PT ;  /* 0x0000000405057812 */ /* 0x000fc800078ec0ff */
[----:B------:R-:W-:-:S05]  /*0100*/  IADD3 R14, P0, R2, R5, RZ ;  /* 0x00000005020e7210 */ /* 0x000fca0007f1e0ff */
[----:B------:R-:W-:Y:S01]  /*0110*/  IMAD.X R15, RZ, RZ, R3, P0 ;  /* 0x000000ffff0f7224 */ /* 0x000fe200000e0603 */
[----:B------:R-:W-:-:S04]  /*0120*/  ISETP.GE.U32.AND P0, PT, R14, 0x4, PT ;  /* 0x000000040e00780c */ /* 0x000fc80003f06070 */
[----:B------:R-:W-:-:S04]  /*0130*/  ISETP.GE.U32.AND.EX P0, PT, R15, RZ, PT, P0 ;  /* 0x000000ff0f00720c */ /* 0x000fc80003f06100 */
[----:B------:R-:W-:-:S13]  /*0140*/  ISETP.GT.OR P0, PT, R9, 0x3, !P0 ;  /* 0x000000030900780c */ /* 0x000fda0004704670 */
[----:B------:R-:W-:Y:S05]  /*0150*/  @P0 BRA `(.L_x_2) ;  /* 0x0000000000400947 */ /* 0x000fea0003800000 */
[----:B------:R-:W-:Y:S01]  /*0160*/  MOV R0, 0x0 ;  /* 0x0000000000007802 */ /* 0x000fe20000000f00 */
[----:B------:R-:W-:Y:S01]  /*0170*/  ULDC.64 UR6, c[0x4][0x18] ;  /* 0x0100060000067ab9 */ /* 0x000fe20000000a00 */
[----:B------:R-:W-:Y:S01]  /*0180*/  ULDC.64 UR8, c[0x4][0x8] ;  /* 0x0100020000087ab9 */ /* 0x000fe20000000a00 */
[----:B------:R-:W-:Y:S01]  /*0190*/  IMAD.U32 R4, RZ, RZ, UR6 ;  /* 0x00000006ff047e24 */ /* 0x000fe2000f8e00ff */
[----:B------:R1:W2:Y:S01]  /*01a0*/  LDC.64 R2, c[0x4][R0] ;  /* 0x0100000000027b82 */ /* 0x0002a20000000a00 */
[----:B------:R-:W-:Y:S01]  /*01b0*/  IMAD.U32 R5, RZ, RZ, UR7 ;  /* 0x00000007ff057e24 */ /* 0x000fe2000f8e00ff */
[----:B------:R-:W-:Y:S01]  /*01c0*/  ULDC.64 UR6, c[0x4][0x10] ;  /* 0x0100040000067ab9 */ /* 0x000fe20000000a00 */
[----:B-1----:R-:W-:-:S07]  /*01d0*/  IMAD.U32 R10, RZ, RZ, UR8 ;  /* 0x00000008ff0a7e24 */ /* 0x002fce000f8e00ff */
[----:B------:R-:W-:Y:S01]  /*01e0*/  LEPC R20, `(.L_x_2) ;  /* 0x000000007014794e */ /* 0x000fe20000000000 */
[----:B------:R-:W-:Y:S02]  /*01f0*/  IMAD.U32 R6, RZ, RZ, UR6 ;  /* 0x00000006ff067e24 */ /* 0x000fe4000f8e00ff */
[----:B------:R-:W-:Y:S02]  /*0200*/  IMAD.U32 R7, RZ, RZ, UR7 ;  /* 0x00000007ff077e24 */ /* 0x000fe4000f8e00ff */
[----:B------:R-:W-:Y:S02]  /*0210*/  IMAD.U32 R11, RZ, RZ, UR9 ;  /* 0x00000009ff0b7e24 */ /* 0x000fe4000f8e00ff */
[----:B------:R-:W-:Y:S02]  /*0220*/  IMAD.MOV.U32 R8, RZ, RZ, 0x1e ;  /* 0x0000001eff087424 */ /* 0x000fe400078e00ff */
[----:B------:R-:W-:Y:S02]  /*0230*/  IMAD.MOV.U32 R12, RZ, RZ, 0x1 ;  /* 0x00000001ff0c7424 */ /* 0x000fe400078e00ff */
[----:B------:R-:W-:-:S07]  /*0240*/  IMAD.MOV.U32 R13, RZ, RZ, RZ ;  /* 0x000000ffff0d7224 */ /* 0x000fce00078e00ff */
[----:B0-2---:R-:W-:Y:S05]  /*0250*/  CALL.ABS.NOINC R2 ;  /* 0x0000000002007343 */ /* 0x005fea0003c00000 */
.L_x_2:
[----:B------:R-:W-:Y:S05]  /*0260*/  WARPSYNC.ALL ;  /* 0x0000000000007948 */ /* 0x000fea0003800000 */
[----:B------:R-:W-:Y:S01]  /*0270*/  BAR.SYNC.DEFER_BLOCKING 0x0 ;  /* 0x0000000000007b1d */ /* 0x000fe20000010000 */
[----:B------:R-:W-:Y:S02]  /*0280*/  IMAD.SHL.U32 R7, R9, 0x4, RZ ;  /* 0x0000000409077824 */ /* 0x000fe400078e00ff */
[----:B------:R-:W-:-:S03]  /*0290*/  IMAD.MOV.U32 R11, RZ, RZ, RZ ;  /* 0x000000ffff0b7224 */ /* 0x000fc600078e00ff */
[----:B------:R-:W-:Y:S01]  /*02a0*/  ULDC.64 UR6, c[0x0][0x218] ;  /* 0x0000860000067ab9 */ /* 0x000fe20000000a00 */
[----:B------:R-:W-:Y:S01]  /*02b0*/  SHF.R.S32.HI R0, RZ, 0x1f, R9 ;  /* 0x0000001fff007819 */ /* 0x000fe20000011409 */
[----:B------:R-:W-:Y:S01]  /*02c0*/  ULDC.64 UR8, c[0x0][0x228] ;  /* 0x00008a0000087ab9 */ /* 0x000fe20000000a00 */
[----:B------:R-:W-:-:S04]  /*02d0*/  LEA R2, P0, R14, UR6, 0x2 ;  /* 0x000000060e027c11 */ /* 0x000fc8000f8010ff */
[----:B------:R-:W-:Y:S01]  /*02e0*/  LEA.HI.X R3, R14, UR7, R15, 0x2, P0 ;  /* 0x000000070e037c11 */ /* 0x000fe200080f140f */
[----:B------:R-:W-:Y:S02]  /*02f0*/  ULDC.64 UR6, c[0x0][0x220] ;  /* 0x0000880000067ab9 */ /* 0x000fe40000000a00 */
[----:B------:R-:W-:-:S05]  /*0300*/  IMAD.WIDE R6, R7, 0x4, R2 ;  /* 0x0000000407067825 */ /* 0x000fca00078e0202 */
[----:B------:R-:W2:Y:S01]  /*0310*/  @!P1 LDG.E.EL R11, desc[UR4][R6.64] ;  /* 0x00000004060b9981 */ /* 0x000ea2000c2e1900 */
[----:B------:R-:W-:Y:S02]  /*0320*/  LOP3.LUT P0, RZ, R16, 0x1c, RZ, 0xc0, !PT ;  /* 0x0000001c10ff7812 */ /* 0x000fe4000780c0ff */
[----:B------:R-:W-:Y:S02]  /*0330*/  IADD3 R2, P2, R9, UR6, RZ ;  /* 0x0000000609027c10 */ /* 0x000fe4000ff5e0ff */
[C---:B------:R-:W-:Y:S02]  /*0340*/  ISETP.LT.AND P0, PT, R9.reuse, 0x4, !P0 ;  /* 0x000000040900780c */ /* 0x040fe40004701270 */
[----:B------:R-:W-:Y:S02]  /*0350*/  IADD3.X R3, R0, UR7, RZ, P2, !PT ;  /* 0x0000000700037c10 */ /* 0x000fe400097fe4ff */
[----:B------:R-:W-:-:S04]  /*0360*/  LEA R4, P2, R9, UR8, 0x2 ;  /* 0x0000000809047c11 */ /* 0x000fc8000f8410ff */
[----:B------:R-:W-:Y:S02]  /*0370*/  LEA.HI.X R5, R9, UR9, R0, 0x2, P2 ;  /* 0x0000000909057c11 */ /* 0x000fe400090f1400 */
[----:B--2---:R-:W-:-:S04]  /*0380*/  FSETP.GT.AND P1, PT, R11, 0.34999999403953552246, PT ;  /* 0x3eb333330b00780b */ /* 0x004fc80003f24000 */
[----:B------:R-:W-:-:S05]  /*0390*/  SEL R13, RZ, 0x1, !P1 ;  /* 0x00000001ff0d7807 */ /* 0x000fca0004800000 */
[----:B------:R1:W-:Y:S04]  /*03a0*/  @P0 STG.E.U8 desc[UR4][R2.64], R13 ;  /* 0x0000000d02000986 */ /* 0x0003e8000c101104 */
[----:B------:R-:W-:Y:S01]  /*03b0*/  @P1 FADD R11, R11, -0.34999999403953552246 ;  /* 0xbeb333330b0b1421 */ /* 0x000fe20000000000 */
[----:B------:R-:W-:Y:S06]  /*03c0*/  @!P0 EXIT ;  /* 0x000000000000894d */ /* 0x000fec0003800000 */
[----:B------:R-:W-:Y:S01]  /*03d0*/  STG.E desc[UR4][R4.64], R11 ;  /* 0x0000000b04007986 */ /* 0x000fe2000c101904 */
[----:B------:R-:W-:Y:S05]  /*03e0*/  EXIT ;  /* 0x000000000000794d */ /* 0x000fea0003800000 */
.L_x_3:
[----:B------:R-:W-:-:S00]  /*03f0*/  BRA `(.L_x_3) ;  /* 0xfffffffc00fc7947 */ /* 0x000fc0000383ffff */
[----:B------:R-:W-:-:S00]  /*0400*/  NOP ;  /* 0x0000000000007918 */ /* 0x000fc00000000000 */
[----:B------:R-:W-:-:S00]  /*0410*/  NOP ;  /* 0x0000000000007918 */ /* 0x000fc00000000000 */
[----:B------:R-:W-:-:S00]  /*0420*/  NOP ;  /* 0x0000000000007918 */ /* 0x000fc00000000000 */
[----:B------:R-:W-:-:S00]  /*0430*/  NOP ;  /* 0x0000000000007918 */ /* 0x000fc00000000000 */
[----:B------:R-:W-:-:S00]  /*0440*/  NOP ;  /* 0x0000000000007918 */ /* 0x000fc00000000000 */
[----:B------:R-:W-:-:S00]  /*0450*/  NOP ;  /* 0x0000000000007918 */ /* 0x000fc00000000000 */
[----:B------:R-:W-:-:S00]  /*0460*/  NOP ;  /* 0x0000000000007918 */ /* 0x000fc00000000000 */
[----:B------:R-:W-:-:S00]  /*0470*/  NOP ;  /* 0x0000000000007918 */ /* 0x000fc00000000000 */
.L_x_4:


//--------------------- .nv.global.init           --------------------------
	.section	.nv.global.init,"aw",@progbits
.nv.global.init:
	.type		assertFunc_0,@object
	.size		assertFunc_0,(assertMessage_0 - assertFunc_0)
assertFunc_0:
        /*0000*/ 	.byte	0x75, 0x6e, 0x6b, 0x6e, 0x6f, 0x77, 0x6e, 0x00
	.type		assertMessage_0,@object
	.size		assertMessage_0,(assertFile_0 - assertMessage_0)
assertMessage_0:
        /*0008*/ 	.byte	0x69, 0x6e, 0x64, 0x65, 0x78, 0x20, 0x6f, 0x75, 0x74, 0x20, 0x6f, 0x66, 0x20, 0x62, 0x6f, 0x75
        /*0018*/ 	.byte	0x6e, 0x64, 0x73, 0x3a, 0x20, 0x30, 0x20, 0x3c, 0x3d, 0x20, 0x74, 0x6d, 0x70, 0x34, 0x20, 0x3c
        /*0028*/ 	.byte	0x20, 0x34, 0x00
	.type		assertFile_0,@object
	.size		assertFile_0,(.L_1 - assertFile_0)
assertFile_0:
        /*002b*/ 	.byte	0x69, 0x6e, 0x64, 0x75, 0x63, 0x74, 0x6f, 0x72, 0x5f, 0x63, 0x61, 0x63, 0x68, 0x65, 0x2f, 0x37
        /*003b*/ 	.byte	0x33, 0x2f, 0x63, 0x37, 0x33, 0x61, 0x73, 0x6d, 0x78, 0x72, 0x74, 0x34, 0x64, 0x62, 0x33, 0x71
        /*004b*/ 	.byte	0x34, 0x61, 0x74, 0x7a, 0x76, 0x71, 0x77, 0x69, 0x33, 0x6a, 0x35, 0x74, 0x37, 0x63, 0x6e, 0x65
        /*005b*/ 	.byte	0x65, 0x6d, 0x6a, 0x76, 0x6f, 0x67, 0x6e, 0x7a, 0x6b, 0x37, 0x37, 0x7a, 0x6b, 0x73, 0x72, 0x64
        /*006b*/ 	.byte	0x69, 0x32, 0x33, 0x71, 0x61, 0x36, 0x2e, 0x70, 0x79, 0x00
.L_1:


//--------------------- .nv.constant0.triton_poi_fused_gt_sub_where_4 --------------------------
	.section	.nv.constant0.triton_poi_fused_gt_sub_where_4,"a",@progbits
	.sectionflags	@""
	.align	4
.nv.constant0.triton_poi_fused_gt_sub_where_4:
	.zero		564


//--------------------- SYMBOLS --------------------------

	.type		__assertfail,@function
